//
// Generated by NVIDIA NVVM Compiler
//
// Compiler Build ID: CL-36424714
// Cuda compilation tools, release 13.0, V13.0.88
// Based on NVVM 20.0.0
//

.version 9.0
.target sm_100
.address_size 64

	// .globl	_Z8sumArrayPdS_i
.extern .shared .align 16 .b8 sdata[];

.visible .entry _Z8sumArrayPdS_i(
	.param .u64 .ptr .align 1 _Z8sumArrayPdS_i_param_0,
	.param .u64 .ptr .align 1 _Z8sumArrayPdS_i_param_1,
	.param .u32 _Z8sumArrayPdS_i_param_2
)
{
	.reg .pred 	%p<6>;
	.reg .b32 	%r<14>;
	.reg .b64 	%rd<10>;
	.reg .b64 	%fd<6>;

	ld.param.u64 	%rd1, [_Z8sumArrayPdS_i_param_0];
	ld.param.u64 	%rd2, [_Z8sumArrayPdS_i_param_1];
	ld.param.u32 	%r8, [_Z8sumArrayPdS_i_param_2];
	mov.u32 	%r1, %tid.x;
	mov.u32 	%r2, %ctaid.x;
	mov.u32 	%r13, %ntid.x;
	mad.lo.s32 	%r4, %r2, %r13, %r1;
	setp.ge.u32 	%p1, %r4, %r8;
	shl.b32 	%r9, %r1, 3;
	mov.u32 	%r10, sdata;
	add.s32 	%r5, %r10, %r9;
	@%p1 bra 	$L__BB0_2;
	cvta.to.global.u64 	%rd4, %rd1;
	mul.wide.u32 	%rd5, %r4, 8;
	add.s64 	%rd6, %rd4, %rd5;
	ld.global.f64 	%fd1, [%rd6];
	st.shared.f64 	[%r5], %fd1;
	bra.uni 	$L__BB0_3;
$L__BB0_2:
	mov.b64 	%rd3, 0;
	st.shared.u64 	[%r5], %rd3;
$L__BB0_3:
	bar.sync 	0;
	setp.lt.u32 	%p2, %r13, 2;
	@%p2 bra 	$L__BB0_7;
$L__BB0_4:
	shr.u32 	%r7, %r13, 1;
	setp.ge.u32 	%p3, %r1, %r7;
	@%p3 bra 	$L__BB0_6;
	shl.b32 	%r11, %r7, 3;
	add.s32 	%r12, %r5, %r11;
	ld.shared.f64 	%fd2, [%r12];
	ld.shared.f64 	%fd3, [%r5];
	add.f64 	%fd4, %fd2, %fd3;
	st.shared.f64 	[%r5], %fd4;
$L__BB0_6:
	bar.sync 	0;
	setp.gt.u32 	%p4, %r13, 3;
	mov.u32 	%r13, %r7;
	@%p4 bra 	$L__BB0_4;
$L__BB0_7:
	setp.ne.s32 	%p5, %r1, 0;
	@%p5 bra 	$L__BB0_9;
	ld.shared.f64 	%fd5, [sdata];
	cvta.to.global.u64 	%rd7, %rd2;
	mul.wide.u32 	%rd8, %r2, 8;
	add.s64 	%rd9, %rd7, %rd8;
	st.global.f64 	[%rd9], %fd5;
$L__BB0_9:
	ret;

}


// ===== COMPILED SASS (sm_100) =====

	.target	sm_100

	.elftype	@"ET_EXEC"


//--------------------- .note.nv.tkinfo           --------------------------
	.section	.note.nv.tkinfo,"",@"SHT_NOTE"
	.sectionflags	@"SHF_NOTE_NV_TKINFO"
	.tkinfo
        /*0018*/ 	.word	0x00000002
        /*0030*/ 	.string	""
        /*0030*/ 	.string	"ptxas"
        /*0030*/ 	.string	"Cuda compilation tools, release 13.0, V13.0.88"
        /*0030*/ 	.string	"Build cuda_13.0.r13.0/compiler.36424714_0"
        /*0030*/ 	.string	"-arch sm_100 -m 64 "



//--------------------- .note.nv.cuinfo           --------------------------
	.section	.note.nv.cuinfo,"",@"SHT_NOTE"
	.sectionflags	@"SHF_NOTE_NV_CUINFO"
        /*0018*/ 	.short	0x0002
        /*001a*/ 	.short	0x0064
        /*001c*/ 	.short	0x0082
	.zero		2


//--------------------- .nv.info                  --------------------------
	.section	.nv.info,"",@"SHT_CUDA_INFO"
	.align	4


	//----- nvinfo : EIATTR_REGCOUNT
	.align		4
        /*0000*/ 	.byte	0x04, 0x2f
        /*0002*/ 	.short	(.L_1 - .L_0)
	.align		4
.L_0:
        /*0004*/ 	.word	index@(_Z8sumArrayPdS_i)
        /*0008*/ 	.word	0x0000000d


	//----- nvinfo : EIATTR_FRAME_SIZE
	.align		4
.L_1:
        /*000c*/ 	.byte	0x04, 0x11
        /*000e*/ 	.short	(.L_3 - .L_2)
	.align		4
.L_2:
        /*0010*/ 	.word	index@(_Z8sumArrayPdS_i)
        /*0014*/ 	.word	0x00000000


	//----- nvinfo : EIATTR_MIN_STACK_SIZE
	.align		4
.L_3:
        /*0018*/ 	.byte	0x04, 0x12
        /*001a*/ 	.short	(.L_5 - .L_4)
	.align		4
.L_4:
        /*001c*/ 	.word	index@(_Z8sumArrayPdS_i)
        /*0020*/ 	.word	0x00000000
.L_5:


//--------------------- .nv.compat                --------------------------
	.section	.nv.compat,"",@"SHT_CUDA_COMPAT_INFO"
	.align	4
        /*0000*/ 	.byte	0x02, 0x09, 0x00, 0x00, 0x02, 0x02, 0x01, 0x00, 0x02, 0x05, 0x05, 0x00, 0x03, 0x07, 0x01, 0x01
        /*0010*/ 	.byte	0x02, 0x03, 0x00, 0x00, 0x02, 0x06, 0x01, 0x00, 0x04, 0x0b, 0x08, 0x00, 0x01, 0x00, 0x00, 0x00
        /*0020*/ 	.byte	0x00, 0x00, 0x00, 0x00


//--------------------- .nv.info._Z8sumArrayPdS_i --------------------------
	.section	.nv.info._Z8sumArrayPdS_i,"",@"SHT_CUDA_INFO"
	.sectionflags	@""
	.align	4


	//----- nvinfo : EIATTR_CUDA_API_VERSION
	.align		4
        /*0000*/ 	.byte	0x04, 0x37
        /*0002*/ 	.short	(.L_7 - .L_6)
.L_6:
        /*0004*/ 	.word	0x00000082


	//----- nvinfo : EIATTR_KPARAM_INFO
	.align		4
.L_7:
        /*0008*/ 	.byte	0x04, 0x17
        /*000a*/ 	.short	(.L_9 - .L_8)
.L_8:
        /*000c*/ 	.word	0x00000000
        /*0010*/ 	.short	0x0002
        /*0012*/ 	.short	0x0010
        /*0014*/ 	.byte	0x00, 0xf0, 0x11, 0x00


	//----- nvinfo : EIATTR_KPARAM_INFO
	.align		4
.L_9:
        /*0018*/ 	.byte	0x04, 0x17
        /*001a*/ 	.short	(.L_11 - .L_10)
.L_10:
        /*001c*/ 	.word	0x00000000
        /*0020*/ 	.short	0x0001
        /*0022*/ 	.short	0x0008
        /*0024*/ 	.byte	0x00, 0xf5, 0x21, 0x00


	//----- nvinfo : EIATTR_KPARAM_INFO
	.align		4
.L_11:
        /*0028*/ 	.byte	0x04, 0x17
        /*002a*/ 	.short	(.L_13 - .L_12)
.L_12:
        /*002c*/ 	.word	0x00000000
        /*0030*/ 	.short	0x0000
        /*0032*/ 	.short	0x0000
        /*0034*/ 	.byte	0x00, 0xf5, 0x21, 0x00


	//----- nvinfo : EIATTR_SPARSE_MMA_MASK
	.align		4
.L_13:
        /*0038*/ 	.byte	0x03, 0x50
        /*003a*/ 	.short	0x0000


	//----- nvinfo : EIATTR_MAXREG_COUNT
	.align		4
        /*003c*/ 	.byte	0x03, 0x1b
        /*003e*/ 	.short	0x00ff


	//----- nvinfo : EIATTR_NUM_BARRIERS
	.align		4
        /*0040*/ 	.byte	0x02, 0x4c
        /*0042*/ 	.byte	0x01
	.zero		1


	//----- nvinfo : EIATTR_MERCURY_ISA_VERSION
	.align		4
        /*0044*/ 	.byte	0x03, 0x5f
        /*0046*/ 	.short	0x0101


	//----- nvinfo : EIATTR_VRC_CTA_INIT_COUNT
	.align		4
        /*0048*/ 	.byte	0x02, 0x4a
	.zero		1
	.zero		1


	//----- nvinfo : EIATTR_EXIT_INSTR_OFFSETS
	.align		4
        /*004c*/ 	.byte	0x04, 0x1c
        /*004e*/ 	.short	(.L_15 - .L_14)


	//   ....[0]....
.L_14:
        /*0050*/ 	.word	0x00000210


	//   ....[1]....
        /*0054*/ 	.word	0x00000290


	//----- nvinfo : EIATTR_CBANK_PARAM_SIZE
	.align		4
.L_15:
        /*0058*/ 	.byte	0x03, 0x19
        /*005a*/ 	.short	0x0014


	//----- nvinfo : EIATTR_PARAM_CBANK
	.align		4
        /*005c*/ 	.byte	0x04, 0x0a
        /*005e*/ 	.short	(.L_17 - .L_16)
	.align		4
.L_16:
        /*0060*/ 	.word	index@(.nv.constant0._Z8sumArrayPdS_i)
        /*0064*/ 	.short	0x0380
        /*0066*/ 	.short	0x0014


	//----- nvinfo : EIATTR_SW_WAR
	.align		4
.L_17:
        /*0068*/ 	.byte	0x04, 0x36
        /*006a*/ 	.short	(.L_19 - .L_18)
.L_18:
        /*006c*/ 	.word	0x00000008
.L_19:


//--------------------- .nv.callgraph             --------------------------
	.section	.nv.callgraph,"",@"SHT_CUDA_CALLGRAPH"
	.align	4
	.sectionentsize	8
	.align		4
        /*0000*/ 	.word	0x00000000
	.align		4
        /*0004*/ 	.word	0xffffffff
	.align		4
        /*0008*/ 	.word	0x00000000
	.align		4
        /*000c*/ 	.word	0xfffffffe
	.align		4
        /*0010*/ 	.word	0x00000000
	.align		4
        /*0014*/ 	.word	0xfffffffd
	.align		4
        /*0018*/ 	.word	0x00000000
	.align		4
        /*001c*/ 	.word	0xfffffffc


//--------------------- .text._Z8sumArrayPdS_i    --------------------------
	.section	.text._Z8sumArrayPdS_i,"ax",@progbits
	.align	128
        .global         _Z8sumArrayPdS_i
        .type           _Z8sumArrayPdS_i,@function
        .size           _Z8sumArrayPdS_i,(.L_x_3 - _Z8sumArrayPdS_i)
        .other          _Z8sumArrayPdS_i,@"STO_CUDA_ENTRY STV_DEFAULT"
_Z8sumArrayPdS_i:
.text._Z8sumArrayPdS_i:
[----:B------:R-:W-:Y:S01]  /*0000*/  LDC R1, c[0x0][0x37c] ;  /* 0x0000df00ff017b82 */ /* 0x000fe20000000800 */
[----:B------:R-:W0:Y:S01]  /*0010*/  S2R R8, SR_TID.X ;  /* 0x0000000000087919 */ /* 0x000e220000002100 */
[----:B------:R-:W0:Y:S01]  /*0020*/  LDCU UR8, c[0x0][0x360] ;  /* 0x00006c00ff0877ac */ /* 0x000e220008000800 */
[----:B------:R-:W0:Y:S01]  /*0030*/  S2R R9, SR_CTAID.X ;  /* 0x0000000000097919 */ /* 0x000e220000002500 */
[----:B------:R-:W1:Y:S01]  /*0040*/  LDCU UR4, c[0x0][0x390] ;  /* 0x00007200ff0477ac */ /* 0x000e620008000800 */
[----:B------:R-:W2:Y:S01]  /*0050*/  LDCU.64 UR6, c[0x0][0x358] ;  /* 0x00006b00ff0677ac */ /* 0x000ea20008000a00 */
[----:B0-----:R-:W-:-:S05]  /*0060*/  IMAD R5, R9, UR8, R8 ;  /* 0x0000000809057c24 */ /* 0x001fca000f8e0208 */
[----:B-1----:R-:W-:-:S13]  /*0070*/  ISETP.GE.U32.AND P1, PT, R5, UR4, PT ;  /* 0x0000000405007c0c */ /* 0x002fda000bf26070 */
[----:B------:R-:W0:Y:S02]  /*0080*/  @!P1 LDC.64 R2, c[0x0][0x380] ;  /* 0x0000e000ff029b82 */ /* 0x000e240000000a00 */
[----:B0-----:R-:W-:-:S06]  /*0090*/  @!P1 IMAD.WIDE.U32 R2, R5, 0x8, R2 ;  /* 0x0000000805029825 */ /* 0x001fcc00078e0002 */
[----:B--2---:R-:W2:Y:S01]  /*00a0*/  @!P1 LDG.E.64 R2, desc[UR6][R2.64] ;  /* 0x0000000602029981 */ /* 0x004ea2000c1e1b00 */
[----:B------:R-:W0:Y:S01]  /*00b0*/  S2UR UR5, SR_CgaCtaId ;  /* 0x00000000000579c3 */ /* 0x000e220000008800 */
[----:B------:R-:W-:Y:S01]  /*00c0*/  IMAD.U32 R0, RZ, RZ, UR8 ;  /* 0x00000008ff007e24 */ /* 0x000fe2000f8e00ff */
[----:B------:R-:W-:Y:S01]  /*00d0*/  UMOV UR4, 0x400 ;  /* 0x0000040000047882 */ /* 0x000fe20000000000 */
[----:B------:R-:W-:-:S03]  /*00e0*/  ISETP.NE.AND P0, PT, R8, RZ, PT ;  /* 0x000000ff0800720c */ /* 0x000fc60003f05270 */
[----:B------:R-:W-:Y:S01]  /*00f0*/  ISETP.GE.U32.AND P2, PT, R0, 0x2, PT ;  /* 0x000000020000780c */ /* 0x000fe20003f46070 */
[----:B0-----:R-:W-:-:S06]  /*0100*/  ULEA UR4, UR5, UR4, 0x18 ;  /* 0x0000000405047291 */ /* 0x001fcc000f8ec0ff */
[----:B------:R-:W-:-:S05]  /*0110*/  LEA R7, R8, UR4, 0x3 ;  /* 0x0000000408077c11 */ /* 0x000fca000f8e18ff */
[----:B--2---:R0:W-:Y:S04]  /*0120*/  @!P1 STS.64 [R7], R2 ;  /* 0x0000000207009388 */ /* 0x0041e80000000a00 */
[----:B------:R0:W-:Y:S01]  /*0130*/  @P1 STS.64 [R7], RZ ;  /* 0x000000ff07001388 */ /* 0x0001e20000000a00 */
[----:B------:R-:W-:Y:S06]  /*0140*/  BAR.SYNC.DEFER_BLOCKING 0x0 ;  /* 0x0000000000007b1d */ /* 0x000fec0000010000 */
[----:B------:R-:W-:Y:S05]  /*0150*/  @!P2 BRA `(.L_x_0) ;  /* 0x00000000002ca947 */ /* 0x000fea0003800000 */
.L_x_1:
[----:B------:R-:W-:-:S04]  /*0160*/  SHF.R.U32.HI R10, RZ, 0x1, R0 ;  /* 0x00000001ff0a7819 */ /* 0x000fc80000011600 */
[----:B------:R-:W-:-:S13]  /*0170*/  ISETP.GE.U32.AND P1, PT, R8, R10, PT ;  /* 0x0000000a0800720c */ /* 0x000fda0003f26070 */
[----:B------:R-:W-:Y:S01]  /*0180*/  @!P1 IMAD R6, R10, 0x8, R7 ;  /* 0x000000080a069824 */ /* 0x000fe200078e0207 */
[----:B------:R-:W-:Y:S04]  /*0190*/  @!P1 LDS.64 R4, [R7] ;  /* 0x0000000007049984 */ /* 0x000fe80000000a00 */
[----:B0-----:R-:W0:Y:S02]  /*01a0*/  @!P1 LDS.64 R2, [R6] ;  /* 0x0000000006029984 */ /* 0x001e240000000a00 */
[----:B0-----:R-:W-:-:S07]  /*01b0*/  @!P1 DADD R2, R2, R4 ;  /* 0x0000000002029229 */ /* 0x001fce0000000004 */
[----:B------:R1:W-:Y:S01]  /*01c0*/  @!P1 STS.64 [R7], R2 ;  /* 0x0000000207009388 */ /* 0x0003e20000000a00 */
[----:B------:R-:W-:Y:S01]  /*01d0*/  BAR.SYNC.DEFER_BLOCKING 0x0 ;  /* 0x0000000000007b1d */ /* 0x000fe20000010000 */
[----:B------:R-:W-:Y:S01]  /*01e0*/  ISETP.GT.U32.AND P1, PT, R0, 0x3, PT ;  /* 0x000000030000780c */ /* 0x000fe20003f24070 */
[----:B------:R-:W-:-:S12]  /*01f0*/  IMAD.MOV.U32 R0, RZ, RZ, R10 ;  /* 0x000000ffff007224 */ /* 0x000fd800078e000a */
[----:B-1----:R-:W-:Y:S05]  /*0200*/  @P1 BRA `(.L_x_1) ;  /* 0xfffffffc00d41947 */ /* 0x002fea000383ffff */
.L_x_0:
[----:B------:R-:W-:Y:S05]  /*0210*/  @P0 EXIT ;  /* 0x000000000000094d */ /* 0x000fea0003800000 */
[----:B------:R-:W1:Y:S01]  /*0220*/  S2UR UR5, SR_CgaCtaId ;  /* 0x00000000000579c3 */ /* 0x000e620000008800 */
[----:B------:R-:W-:-:S07]  /*0230*/  UMOV UR4, 0x400 ;  /* 0x0000040000047882 */ /* 0x000fce0000000000 */
[----:B------:R-:W2:Y:S01]  /*0240*/  LDC.64 R4, c[0x0][0x388] ;  /* 0x0000e200ff047b82 */ /* 0x000ea20000000a00 */
[----:B-1----:R-:W-:Y:S01]  /*0250*/  ULEA UR4, UR5, UR4, 0x18 ;  /* 0x0000000405047291 */ /* 0x002fe2000f8ec0ff */
[----:B--2---:R-:W-:-:S08]  /*0260*/  IMAD.WIDE.U32 R4, R9, 0x8, R4 ;  /* 0x0000000809047825 */ /* 0x004fd000078e0004 */
[----:B0-----:R-:W0:Y:S04]  /*0270*/  LDS.64 R2, [UR4] ;  /* 0x00000004ff027984 */ /* 0x001e280008000a00 */
[----:B0-----:R-:W-:Y:S01]  /*0280*/  STG.E.64 desc[UR6][R4.64], R2 ;  /* 0x0000000204007986 */ /* 0x001fe2000c101b06 */
[----:B------:R-:W-:Y:S05]  /*0290*/  EXIT ;  /* 0x000000000000794d */ /* 0x000fea0003800000 */
.L_x_2:
[----:B------:R-:W-:-:S00]  /*02a0*/  BRA `(.L_x_2) ;  /* 0xfffffffc00fc7947 */ /* 0x000fc0000383ffff */
[----:B------:R-:W-:-:S00]  /*02b0*/  NOP ;  /* 0x0000000000007918 */ /* 0x000fc00000000000 */
        /* <DEDUP_REMOVED lines=12> */
.L_x_3:


//--------------------- .nv.shared._Z8sumArrayPdS_i --------------------------
	.section	.nv.shared._Z8sumArrayPdS_i,"aw",@nobits
	.sectionflags	@""
	.align	16
	.zero		1024


//--------------------- .nv.shared.reserved.0     --------------------------
	.section	.nv.shared.reserved.0,"aw",@nobits
	.weak		__nv_reservedSMEM_offset_0_alias
	.size		__nv_reservedSMEM_offset_0_alias, 0, 64
	.other		__nv_reservedSMEM_offset_0_alias,@"STO_CUDA_RESERVED_SHARED STV_DEFAULT"
__nv_reservedSMEM_offset_0_alias:
	.zero		0
	.zero		64


//--------------------- .nv.constant0._Z8sumArrayPdS_i --------------------------
	.section	.nv.constant0._Z8sumArrayPdS_i,"a",@progbits
	.sectionflags	@""
	.align	4
.nv.constant0._Z8sumArrayPdS_i:
	.zero		916


//--------------------- SYMBOLS --------------------------

	.type		.nv.reservedSmem.offset0,@object
	.size		.nv.reservedSmem.offset0,0x4
	.type		.nv.reservedSmem.cap,@object
	.size		.nv.reservedSmem.cap,0x4
